//
// Generated by NVIDIA NVVM Compiler
//
// Compiler Build ID: CL-36424714
// Cuda compilation tools, release 13.0, V13.0.88
// Based on NVVM 20.0.0
//

.version 9.0
.target sm_100
.address_size 64

	// .globl	_Z27tiled_matrix_multiplicationPfS_S_i
// _ZZ27tiled_matrix_multiplicationPfS_S_iE6shareA has been demoted
// _ZZ27tiled_matrix_multiplicationPfS_S_iE6shareB has been demoted

.visible .entry _Z27tiled_matrix_multiplicationPfS_S_i(
	.param .u64 .ptr .align 1 _Z27tiled_matrix_multiplicationPfS_S_i_param_0,
	.param .u64 .ptr .align 1 _Z27tiled_matrix_multiplicationPfS_S_i_param_1,
	.param .u64 .ptr .align 1 _Z27tiled_matrix_multiplicationPfS_S_i_param_2,
	.param .u32 _Z27tiled_matrix_multiplicationPfS_S_i_param_3
)
{
	.reg .pred 	%p<8>;
	.reg .b32 	%r<76>;
	.reg .b32 	%f<74>;
	.reg .b64 	%rd<29>;
	// demoted variable
	.shared .align 4 .b8 _ZZ27tiled_matrix_multiplicationPfS_S_iE6shareA[16];
	// demoted variable
	.shared .align 4 .b8 _ZZ27tiled_matrix_multiplicationPfS_S_iE6shareB[16];
	ld.param.u64 	%rd4, [_Z27tiled_matrix_multiplicationPfS_S_i_param_0];
	ld.param.u64 	%rd5, [_Z27tiled_matrix_multiplicationPfS_S_i_param_1];
	ld.param.u64 	%rd3, [_Z27tiled_matrix_multiplicationPfS_S_i_param_2];
	ld.param.u32 	%r35, [_Z27tiled_matrix_multiplicationPfS_S_i_param_3];
	cvta.to.global.u64 	%rd1, %rd5;
	cvta.to.global.u64 	%rd2, %rd4;
	mov.u32 	%r36, %ctaid.x;
	mov.u32 	%r37, %ctaid.y;
	mov.u32 	%r1, %tid.x;
	mov.u32 	%r2, %tid.y;
	shl.b32 	%r38, %r37, 1;
	add.s32 	%r3, %r38, %r2;
	shl.b32 	%r4, %r36, 1;
	add.s32 	%r5, %r4, %r1;
	shr.u32 	%r39, %r35, 31;
	add.s32 	%r40, %r35, %r39;
	shr.s32 	%r6, %r40, 1;
	setp.lt.s32 	%p1, %r35, 2;
	mov.f32 	%f73, 0f00000000;
	@%p1 bra 	$L__BB0_9;
	mad.lo.s32 	%r7, %r35, %r3, %r1;
	shl.b32 	%r42, %r2, 3;
	mov.u32 	%r43, _ZZ27tiled_matrix_multiplicationPfS_S_iE6shareA;
	add.s32 	%r8, %r43, %r42;
	shl.b32 	%r44, %r1, 2;
	add.s32 	%r9, %r8, %r44;
	mov.u32 	%r45, _ZZ27tiled_matrix_multiplicationPfS_S_iE6shareB;
	add.s32 	%r11, %r45, %r44;
	add.s32 	%r10, %r11, %r42;
	add.s32 	%r46, %r6, -1;
	setp.lt.u32 	%p2, %r46, 3;
	mov.f32 	%f73, 0f00000000;
	mov.b32 	%r75, 0;
	@%p2 bra 	$L__BB0_4;
	and.b32  	%r75, %r6, 1073741820;
	neg.s32 	%r73, %r75;
	add.s32 	%r48, %r2, 6;
	mad.lo.s32 	%r49, %r35, %r48, %r1;
	add.s32 	%r71, %r49, %r4;
	shl.b32 	%r14, %r35, 3;
	add.s32 	%r50, %r2, 4;
	mad.lo.s32 	%r51, %r35, %r50, %r1;
	add.s32 	%r70, %r51, %r4;
	add.s32 	%r52, %r2, 2;
	mad.lo.s32 	%r53, %r35, %r52, %r1;
	add.s32 	%r69, %r53, %r4;
	mad.lo.s32 	%r54, %r2, %r35, %r1;
	add.s32 	%r68, %r54, %r4;
	mov.f32 	%f73, 0f00000000;
	mov.u32 	%r72, %r7;
$L__BB0_3:
	.pragma "nounroll";
	mul.wide.s32 	%rd6, %r72, 4;
	add.s64 	%rd7, %rd2, %rd6;
	ld.global.f32 	%f14, [%rd7];
	st.shared.f32 	[%r9], %f14;
	mul.wide.u32 	%rd8, %r68, 4;
	add.s64 	%rd9, %rd1, %rd8;
	ld.global.f32 	%f15, [%rd9];
	st.shared.f32 	[%r10], %f15;
	bar.sync 	0;
	ld.shared.f32 	%f16, [%r8];
	ld.shared.f32 	%f17, [%r11];
	fma.rn.f32 	%f18, %f16, %f17, %f73;
	bar.sync 	0;
	ld.shared.f32 	%f19, [%r8+4];
	ld.shared.f32 	%f20, [%r11+8];
	fma.rn.f32 	%f21, %f19, %f20, %f18;
	bar.sync 	0;
	ld.global.f32 	%f22, [%rd7+8];
	st.shared.f32 	[%r9], %f22;
	mul.wide.u32 	%rd10, %r69, 4;
	add.s64 	%rd11, %rd1, %rd10;
	ld.global.f32 	%f23, [%rd11];
	st.shared.f32 	[%r10], %f23;
	bar.sync 	0;
	ld.shared.f32 	%f24, [%r8];
	ld.shared.f32 	%f25, [%r11];
	fma.rn.f32 	%f26, %f24, %f25, %f21;
	bar.sync 	0;
	ld.shared.f32 	%f27, [%r8+4];
	ld.shared.f32 	%f28, [%r11+8];
	fma.rn.f32 	%f29, %f27, %f28, %f26;
	bar.sync 	0;
	ld.global.f32 	%f30, [%rd7+16];
	st.shared.f32 	[%r9], %f30;
	mul.wide.u32 	%rd12, %r70, 4;
	add.s64 	%rd13, %rd1, %rd12;
	ld.global.f32 	%f31, [%rd13];
	st.shared.f32 	[%r10], %f31;
	bar.sync 	0;
	ld.shared.f32 	%f32, [%r8];
	ld.shared.f32 	%f33, [%r11];
	fma.rn.f32 	%f34, %f32, %f33, %f29;
	bar.sync 	0;
	ld.shared.f32 	%f35, [%r8+4];
	ld.shared.f32 	%f36, [%r11+8];
	fma.rn.f32 	%f37, %f35, %f36, %f34;
	bar.sync 	0;
	ld.global.f32 	%f38, [%rd7+24];
	st.shared.f32 	[%r9], %f38;
	mul.wide.u32 	%rd14, %r71, 4;
	add.s64 	%rd15, %rd1, %rd14;
	ld.global.f32 	%f39, [%rd15];
	st.shared.f32 	[%r10], %f39;
	bar.sync 	0;
	ld.shared.f32 	%f40, [%r8];
	ld.shared.f32 	%f41, [%r11];
	fma.rn.f32 	%f42, %f40, %f41, %f37;
	bar.sync 	0;
	ld.shared.f32 	%f43, [%r8+4];
	ld.shared.f32 	%f44, [%r11+8];
	fma.rn.f32 	%f73, %f43, %f44, %f42;
	bar.sync 	0;
	add.s32 	%r73, %r73, 4;
	add.s32 	%r72, %r72, 8;
	add.s32 	%r71, %r71, %r14;
	add.s32 	%r70, %r70, %r14;
	add.s32 	%r69, %r69, %r14;
	add.s32 	%r68, %r68, %r14;
	setp.ne.s32 	%p3, %r73, 0;
	@%p3 bra 	$L__BB0_3;
$L__BB0_4:
	and.b32  	%r32, %r6, 3;
	setp.eq.s32 	%p4, %r32, 0;
	@%p4 bra 	$L__BB0_9;
	setp.eq.s32 	%p5, %r32, 1;
	@%p5 bra 	$L__BB0_7;
	shl.b32 	%r55, %r75, 1;
	add.s32 	%r56, %r7, %r55;
	mul.wide.s32 	%rd16, %r56, 4;
	add.s64 	%rd17, %rd2, %rd16;
	ld.global.f32 	%f46, [%rd17];
	st.shared.f32 	[%r9], %f46;
	add.s32 	%r57, %r55, %r2;
	mad.lo.s32 	%r58, %r57, %r35, %r5;
	mul.wide.u32 	%rd18, %r58, 4;
	add.s64 	%rd19, %rd1, %rd18;
	ld.global.f32 	%f47, [%rd19];
	st.shared.f32 	[%r10], %f47;
	bar.sync 	0;
	ld.shared.f32 	%f48, [%r8];
	ld.shared.f32 	%f49, [%r11];
	fma.rn.f32 	%f50, %f48, %f49, %f73;
	bar.sync 	0;
	ld.shared.f32 	%f51, [%r8+4];
	ld.shared.f32 	%f52, [%r11+8];
	fma.rn.f32 	%f53, %f51, %f52, %f50;
	bar.sync 	0;
	ld.global.f32 	%f54, [%rd17+8];
	st.shared.f32 	[%r9], %f54;
	add.s32 	%r59, %r57, 2;
	mad.lo.s32 	%r60, %r59, %r35, %r5;
	mul.wide.u32 	%rd20, %r60, 4;
	add.s64 	%rd21, %rd1, %rd20;
	ld.global.f32 	%f55, [%rd21];
	st.shared.f32 	[%r10], %f55;
	bar.sync 	0;
	ld.shared.f32 	%f56, [%r8];
	ld.shared.f32 	%f57, [%r11];
	fma.rn.f32 	%f58, %f56, %f57, %f53;
	bar.sync 	0;
	ld.shared.f32 	%f59, [%r8+4];
	ld.shared.f32 	%f60, [%r11+8];
	fma.rn.f32 	%f73, %f59, %f60, %f58;
	bar.sync 	0;
	sub.s32 	%r61, %r55, %r75;
	add.s32 	%r75, %r61, 2;
$L__BB0_7:
	and.b32  	%r62, %r6, 1;
	setp.eq.b32 	%p6, %r62, 1;
	not.pred 	%p7, %p6;
	@%p7 bra 	$L__BB0_9;
	shl.b32 	%r63, %r75, 1;
	add.s32 	%r64, %r7, %r63;
	mul.wide.s32 	%rd22, %r64, 4;
	add.s64 	%rd23, %rd2, %rd22;
	ld.global.f32 	%f61, [%rd23];
	st.shared.f32 	[%r9], %f61;
	add.s32 	%r65, %r63, %r2;
	mad.lo.s32 	%r66, %r65, %r35, %r5;
	mul.wide.u32 	%rd24, %r66, 4;
	add.s64 	%rd25, %rd1, %rd24;
	ld.global.f32 	%f62, [%rd25];
	st.shared.f32 	[%r10], %f62;
	bar.sync 	0;
	ld.shared.f32 	%f63, [%r8];
	ld.shared.f32 	%f64, [%r11];
	fma.rn.f32 	%f65, %f63, %f64, %f73;
	bar.sync 	0;
	ld.shared.f32 	%f66, [%r8+4];
	ld.shared.f32 	%f67, [%r11+8];
	fma.rn.f32 	%f73, %f66, %f67, %f65;
	bar.sync 	0;
$L__BB0_9:
	cvta.to.global.u64 	%rd26, %rd3;
	mad.lo.s32 	%r67, %r35, %r3, %r5;
	mul.wide.s32 	%rd27, %r67, 4;
	add.s64 	%rd28, %rd26, %rd27;
	st.global.f32 	[%rd28], %f73;
	ret;

}


// ===== COMPILED SASS (sm_100) =====

	.target	sm_100

	.elftype	@"ET_EXEC"


//--------------------- .note.nv.tkinfo           --------------------------
	.section	.note.nv.tkinfo,"",@"SHT_NOTE"
	.sectionflags	@"SHF_NOTE_NV_TKINFO"
	.tkinfo
        /*0018*/ 	.word	0x00000002
        /*0030*/ 	.string	""
        /*0030*/ 	.string	"ptxas"
        /*0030*/ 	.string	"Cuda compilation tools, release 13.0, V13.0.88"
        /*0030*/ 	.string	"Build cuda_13.0.r13.0/compiler.36424714_0"
        /*0030*/ 	.string	"-arch sm_100 -m 64 "



//--------------------- .note.nv.cuinfo           --------------------------
	.section	.note.nv.cuinfo,"",@"SHT_NOTE"
	.sectionflags	@"SHF_NOTE_NV_CUINFO"
        /*0018*/ 	.short	0x0002
        /*001a*/ 	.short	0x0064
        /*001c*/ 	.short	0x0082
	.zero		2


//--------------------- .nv.info                  --------------------------
	.section	.nv.info,"",@"SHT_CUDA_INFO"
	.align	4


	//----- nvinfo : EIATTR_REGCOUNT
	.align		4
        /*0000*/ 	.byte	0x04, 0x2f
        /*0002*/ 	.short	(.L_1 - .L_0)
	.align		4
.L_0:
        /*0004*/ 	.word	index@(_Z27tiled_matrix_multiplicationPfS_S_i)
        /*0008*/ 	.word	0x00000020


	//----- nvinfo : EIATTR_FRAME_SIZE
	.align		4
.L_1:
        /*000c*/ 	.byte	0x04, 0x11
        /*000e*/ 	.short	(.L_3 - .L_2)
	.align		4
.L_2:
        /*0010*/ 	.word	index@(_Z27tiled_matrix_multiplicationPfS_S_i)
        /*0014*/ 	.word	0x00000000


	//----- nvinfo : EIATTR_MIN_STACK_SIZE
	.align		4
.L_3:
        /*0018*/ 	.byte	0x04, 0x12
        /*001a*/ 	.short	(.L_5 - .L_4)
	.align		4
.L_4:
        /*001c*/ 	.word	index@(_Z27tiled_matrix_multiplicationPfS_S_i)
        /*0020*/ 	.word	0x00000000
.L_5:


//--------------------- .nv.compat                --------------------------
	.section	.nv.compat,"",@"SHT_CUDA_COMPAT_INFO"
	.align	4
        /*0000*/ 	.byte	0x02, 0x09, 0x00, 0x00, 0x02, 0x02, 0x01, 0x00, 0x02, 0x05, 0x05, 0x00, 0x03, 0x07, 0x01, 0x01
        /*0010*/ 	.byte	0x02, 0x03, 0x00, 0x00, 0x02, 0x06, 0x01, 0x00, 0x04, 0x0b, 0x08, 0x00, 0x09, 0x00, 0x00, 0x00
        /*0020*/ 	.byte	0x00, 0x00, 0x00, 0x00


//--------------------- .nv.info._Z27tiled_matrix_multiplicationPfS_S_i --------------------------
	.section	.nv.info._Z27tiled_matrix_multiplicationPfS_S_i,"",@"SHT_CUDA_INFO"
	.sectionflags	@""
	.align	4


	//----- nvinfo : EIATTR_CUDA_API_VERSION
	.align		4
        /*0000*/ 	.byte	0x04, 0x37
        /*0002*/ 	.short	(.L_7 - .L_6)
.L_6:
        /*0004*/ 	.word	0x00000082


	//----- nvinfo : EIATTR_KPARAM_INFO
	.align		4
.L_7:
        /*0008*/ 	.byte	0x04, 0x17
        /*000a*/ 	.short	(.L_9 - .L_8)
.L_8:
        /*000c*/ 	.word	0x00000000
        /*0010*/ 	.short	0x0003
        /*0012*/ 	.short	0x0018
        /*0014*/ 	.byte	0x00, 0xf0, 0x11, 0x00


	//----- nvinfo : EIATTR_KPARAM_INFO
	.align		4
.L_9:
        /*0018*/ 	.byte	0x04, 0x17
        /*001a*/ 	.short	(.L_11 - .L_10)
.L_10:
        /*001c*/ 	.word	0x00000000
        /*0020*/ 	.short	0x0002
        /*0022*/ 	.short	0x0010
        /*0024*/ 	.byte	0x00, 0xf5, 0x21, 0x00


	//----- nvinfo : EIATTR_KPARAM_INFO
	.align		4
.L_11:
        /*0028*/ 	.byte	0x04, 0x17
        /*002a*/ 	.short	(.L_13 - .L_12)
.L_12:
        /*002c*/ 	.word	0x00000000
        /*0030*/ 	.short	0x0001
        /*0032*/ 	.short	0x0008
        /*0034*/ 	.byte	0x00, 0xf5, 0x21, 0x00


	//----- nvinfo : EIATTR_KPARAM_INFO
	.align		4
.L_13:
        /*0038*/ 	.byte	0x04, 0x17
        /*003a*/ 	.short	(.L_15 - .L_14)
.L_14:
        /*003c*/ 	.word	0x00000000
        /*0040*/ 	.short	0x0000
        /*0042*/ 	.short	0x0000
        /*0044*/ 	.byte	0x00, 0xf5, 0x21, 0x00


	//----- nvinfo : EIATTR_SPARSE_MMA_MASK
	.align		4
.L_15:
        /*0048*/ 	.byte	0x03, 0x50
        /*004a*/ 	.short	0x0000


	//----- nvinfo : EIATTR_MAXREG_COUNT
	.align		4
        /*004c*/ 	.byte	0x03, 0x1b
        /*004e*/ 	.short	0x00ff


	//----- nvinfo : EIATTR_NUM_BARRIERS
	.align		4
        /*0050*/ 	.byte	0x02, 0x4c
        /*0052*/ 	.byte	0x01
	.zero		1


	//----- nvinfo : EIATTR_MERCURY_ISA_VERSION
	.align		4
        /*0054*/ 	.byte	0x03, 0x5f
        /*0056*/ 	.short	0x0101


	//----- nvinfo : EIATTR_VRC_CTA_INIT_COUNT
	.align		4
        /*0058*/ 	.byte	0x02, 0x4a
	.zero		1
	.zero		1


	//----- nvinfo : EIATTR_EXIT_INSTR_OFFSETS
	.align		4
        /*005c*/ 	.byte	0x04, 0x1c
        /*005e*/ 	.short	(.L_17 - .L_16)


	//   ....[0]....
.L_16:
        /*0060*/ 	.word	0x00000b40


	//----- nvinfo : EIATTR_CBANK_PARAM_SIZE
	.align		4
.L_17:
        /*0064*/ 	.byte	0x03, 0x19
        /*0066*/ 	.short	0x001c


	//----- nvinfo : EIATTR_PARAM_CBANK
	.align		4
        /*0068*/ 	.byte	0x04, 0x0a
        /*006a*/ 	.short	(.L_19 - .L_18)
	.align		4
.L_18:
        /*006c*/ 	.word	index@(.nv.constant0._Z27tiled_matrix_multiplicationPfS_S_i)
        /*0070*/ 	.short	0x0380
        /*0072*/ 	.short	0x001c


	//----- nvinfo : EIATTR_SW_WAR
	.align		4
.L_19:
        /*0074*/ 	.byte	0x04, 0x36
        /*0076*/ 	.short	(.L_21 - .L_20)
.L_20:
        /*0078*/ 	.word	0x00000008
.L_21:


//--------------------- .nv.callgraph             --------------------------
	.section	.nv.callgraph,"",@"SHT_CUDA_CALLGRAPH"
	.align	4
	.sectionentsize	8
	.align		4
        /*0000*/ 	.word	0x00000000
	.align		4
        /*0004*/ 	.word	0xffffffff
	.align		4
        /*0008*/ 	.word	0x00000000
	.align		4
        /*000c*/ 	.word	0xfffffffe
	.align		4
        /*0010*/ 	.word	0x00000000
	.align		4
        /*0014*/ 	.word	0xfffffffd
	.align		4
        /*0018*/ 	.word	0x00000000
	.align		4
        /*001c*/ 	.word	0xfffffffc


//--------------------- .text._Z27tiled_matrix_multiplicationPfS_S_i --------------------------
	.section	.text._Z27tiled_matrix_multiplicationPfS_S_i,"ax",@progbits
	.align	128
        .global         _Z27tiled_matrix_multiplicationPfS_S_i
        .type           _Z27tiled_matrix_multiplicationPfS_S_i,@function
        .size           _Z27tiled_matrix_multiplicationPfS_S_i,(.L_x_5 - _Z27tiled_matrix_multiplicationPfS_S_i)
        .other          _Z27tiled_matrix_multiplicationPfS_S_i,@"STO_CUDA_ENTRY STV_DEFAULT"
_Z27tiled_matrix_multiplicationPfS_S_i:
.text._Z27tiled_matrix_multiplicationPfS_S_i:
[----:B------:R-:W-:Y:S08]  /*0000*/  LDC R1, c[0x0][0x37c] ;  /* 0x0000df00ff017b82 */ /* 0x000ff00000000800 */
[----:B------:R-:W0:Y:S01]  /*0010*/  LDC R3, c[0x0][0x398] ;  /* 0x0000e600ff037b82 */ /* 0x000e220000000800 */
[----:B------:R-:W1:Y:S01]  /*0020*/  S2R R5, SR_CTAID.Y ;  /* 0x0000000000057919 */ /* 0x000e620000002600 */
[----:B------:R-:W2:Y:S01]  /*0030*/  LDCU.64 UR8, c[0x0][0x358] ;  /* 0x00006b00ff0877ac */ /* 0x000ea20008000a00 */
[----:B------:R-:W-:Y:S01]  /*0040*/  HFMA2 R24, -RZ, RZ, 0, 0 ;  /* 0x00000000ff187431 */ /* 0x000fe200000001ff */
[----:B------:R-:W1:Y:S01]  /*0050*/  S2R R0, SR_TID.Y ;  /* 0x0000000000007919 */ /* 0x000e620000002200 */
[----:B------:R-:W3:Y:S01]  /*0060*/  S2R R21, SR_CTAID.X ;  /* 0x0000000000157919 */ /* 0x000ee20000002500 */
[----:B------:R-:W3:Y:S01]  /*0070*/  S2R R13, SR_TID.X ;  /* 0x00000000000d7919 */ /* 0x000ee20000002100 */
[----:B0-----:R-:W-:-:S02]  /*0080*/  ISETP.GE.AND P0, PT, R3, 0x2, PT ;  /* 0x000000020300780c */ /* 0x001fc40003f06270 */
[----:B-1----:R-:W-:Y:S02]  /*0090*/  LEA R4, R5, R0, 0x1 ;  /* 0x0000000005047211 */ /* 0x002fe400078e08ff */
[----:B---3--:R-:W-:-:S09]  /*00a0*/  LEA R6, R21, R13, 0x1 ;  /* 0x0000000d15067211 */ /* 0x008fd200078e08ff */
[----:B--2---:R-:W-:Y:S05]  /*00b0*/  @!P0 BRA `(.L_x_0) ;  /* 0x0000000800908947 */ /* 0x004fea0003800000 */
[----:B------:R-:W0:Y:S01]  /*00c0*/  S2UR UR6, SR_CgaCtaId ;  /* 0x00000000000679c3 */ /* 0x000e220000008800 */
[-C--:B------:R-:W-:Y:S01]  /*00d0*/  LEA.HI R5, R3, R3.reuse, RZ, 0x1 ;  /* 0x0000000303057211 */ /* 0x080fe200078f08ff */
[----:B------:R-:W-:Y:S01]  /*00e0*/  UMOV UR4, 0x400 ;  /* 0x0000040000047882 */ /* 0x000fe20000000000 */
[----:B------:R-:W-:Y:S01]  /*00f0*/  IMAD R7, R4, R3, R13 ;  /* 0x0000000304077224 */ /* 0x000fe200078e020d */
[----:B------:R-:W-:Y:S01]  /*0100*/  UIADD3 UR5, UPT, UPT, UR4, 0x10, URZ ;  /* 0x0000001004057890 */ /* 0x000fe2000fffe0ff */
[----:B------:R-:W-:Y:S02]  /*0110*/  SHF.R.S32.HI R5, RZ, 0x1, R5 ;  /* 0x00000001ff057819 */ /* 0x000fe40000011405 */
[----:B------:R-:W-:Y:S02]  /*0120*/  MOV R24, RZ ;  /* 0x000000ff00187202 */ /* 0x000fe40000000f00 */
[----:B------:R-:W-:Y:S02]  /*0130*/  IADD3 R2, PT, PT, R5, -0x1, RZ ;  /* 0xffffffff05027810 */ /* 0x000fe40007ffe0ff */
[----:B------:R-:W-:-:S02]  /*0140*/  MOV R10, RZ ;  /* 0x000000ff000a7202 */ /* 0x000fc40000000f00 */
[----:B------:R-:W-:Y:S01]  /*0150*/  ISETP.GE.U32.AND P0, PT, R2, 0x3, PT ;  /* 0x000000030200780c */ /* 0x000fe20003f06070 */
[----:B0-----:R-:W-:Y:S02]  /*0160*/  ULEA UR4, UR6, UR4, 0x18 ;  /* 0x0000000406047291 */ /* 0x001fe4000f8ec0ff */
[----:B------:R-:W-:-:S04]  /*0170*/  ULEA UR5, UR6, UR5, 0x18 ;  /* 0x0000000506057291 */ /* 0x000fc8000f8ec0ff */
[----:B------:R-:W-:Y:S02]  /*0180*/  LEA R8, R0, UR4, 0x3 ;  /* 0x0000000400087c11 */ /* 0x000fe4000f8e18ff */
[----:B------:R-:W-:-:S03]  /*0190*/  LEA R9, R13, UR5, 0x2 ;  /* 0x000000050d097c11 */ /* 0x000fc6000f8e10ff */
[----:B------:R-:W-:Y:S01]  /*01a0*/  IMAD R11, R13, 0x4, R8 ;  /* 0x000000040d0b7824 */ /* 0x000fe200078e0208 */
[----:B------:R-:W-:Y:S01]  /*01b0*/  LEA R18, R0, R9, 0x3 ;  /* 0x0000000900127211 */ /* 0x000fe200078e18ff */
[----:B------:R-:W-:Y:S06]  /*01c0*/  @!P0 BRA `(.L_x_1) ;  /* 0x0000000400488947 */ /* 0x000fec0003800000 */
[C---:B------:R-:W-:Y:S01]  /*01d0*/  IADD3 R10, PT, PT, R0.reuse, 0x4, RZ ;  /* 0x00000004000a7810 */ /* 0x040fe20007ffe0ff */
[CCC-:B------:R-:W-:Y:S01]  /*01e0*/  IMAD R22, R0.reuse, R3.reuse, R13.reuse ;  /* 0x0000000300167224 */ /* 0x1c0fe200078e020d */
[C---:B------:R-:W-:Y:S02]  /*01f0*/  IADD3 R2, PT, PT, R0.reuse, 0x6, RZ ;  /* 0x0000000600027810 */ /* 0x040fe40007ffe0ff */
[----:B------:R-:W-:Y:S01]  /*0200*/  IADD3 R12, PT, PT, R0, 0x2, RZ ;  /* 0x00000002000c7810 */ /* 0x000fe20007ffe0ff */
[-CC-:B------:R-:W-:Y:S01]  /*0210*/  IMAD R20, R10, R3.reuse, R13.reuse ;  /* 0x000000030a147224 */ /* 0x180fe200078e020d */
[----:B------:R-:W-:Y:S01]  /*0220*/  LOP3.LUT R10, R5, 0x3ffffffc, RZ, 0xc0, !PT ;  /* 0x3ffffffc050a7812 */ /* 0x000fe200078ec0ff */
[-CC-:B------:R-:W-:Y:S01]  /*0230*/  IMAD R2, R2, R3.reuse, R13.reuse ;  /* 0x0000000302027224 */ /* 0x180fe200078e020d */
[C---:B------:R-:W-:Y:S01]  /*0240*/  LEA R22, R21.reuse, R22, 0x1 ;  /* 0x0000001615167211 */ /* 0x040fe200078e08ff */
[----:B------:R-:W-:Y:S01]  /*0250*/  IMAD R12, R12, R3, R13 ;  /* 0x000000030c0c7224 */ /* 0x000fe200078e020d */
[C---:B------:R-:W-:Y:S01]  /*0260*/  LEA R20, R21.reuse, R20, 0x1 ;  /* 0x0000001415147211 */ /* 0x040fe200078e08ff */
[----:B------:R-:W-:Y:S01]  /*0270*/  IMAD R23, R21, 0x2, R2 ;  /* 0x0000000215177824 */ /* 0x000fe200078e0202 */
[----:B------:R-:W-:-:S02]  /*0280*/  MOV R24, RZ ;  /* 0x000000ff00187202 */ /* 0x000fc40000000f00 */
[----:B------:R-:W-:Y:S02]  /*0290*/  LEA R21, R21, R12, 0x1 ;  /* 0x0000000c15157211 */ /* 0x000fe400078e08ff */
[----:B------:R-:W-:Y:S02]  /*02a0*/  MOV R2, R7 ;  /* 0x0000000700027202 */ /* 0x000fe40000000f00 */
[----:B------:R-:W-:-:S07]  /*02b0*/  IADD3 R19, PT, PT, -R10, RZ, RZ ;  /* 0x000000ff0a137210 */ /* 0x000fce0007ffe1ff */
.L_x_2:
[----:B------:R-:W0:Y:S08]  /*02c0*/  LDC.64 R14, c[0x0][0x380] ;  /* 0x0000e000ff0e7b82 */ /* 0x000e300000000a00 */
[----:B------:R-:W1:Y:S01]  /*02d0*/  LDC.64 R12, c[0x0][0x388] ;  /* 0x0000e200ff0c7b82 */ /* 0x000e620000000a00 */
[----:B0-----:R-:W-:-:S05]  /*02e0*/  IMAD.WIDE R14, R2, 0x4, R14 ;  /* 0x00000004020e7825 */ /* 0x001fca00078e020e */
[----:B------:R-:W2:Y:S01]  /*02f0*/  LDG.E R26, desc[UR8][R14.64] ;  /* 0x000000080e1a7981 */ /* 0x000ea2000c1e1900 */
[----:B-1----:R-:W-:-:S05]  /*0300*/  IMAD.WIDE.U32 R16, R22, 0x4, R12 ;  /* 0x0000000416107825 */ /* 0x002fca00078e000c */
[----:B------:R-:W3:Y:S04]  /*0310*/  LDG.E R25, desc[UR8][R16.64] ;  /* 0x0000000810197981 */ /* 0x000ee8000c1e1900 */
[----:B--2---:R-:W-:Y:S04]  /*0320*/  STS [R11], R26 ;  /* 0x0000001a0b007388 */ /* 0x004fe80000000800 */
[----:B---3--:R-:W-:Y:S01]  /*0330*/  STS [R18], R25 ;  /* 0x0000001912007388 */ /* 0x008fe20000000800 */
[----:B------:R-:W-:Y:S06]  /*0340*/  BAR.SYNC.DEFER_BLOCKING 0x0 ;  /* 0x0000000000007b1d */ /* 0x000fec0000010000 */
[----:B------:R-:W-:Y:S04]  /*0350*/  LDS R27, [R8] ;  /* 0x00000000081b7984 */ /* 0x000fe80000000800 */
[----:B------:R-:W0:Y:S01]  /*0360*/  LDS R28, [R9] ;  /* 0x00000000091c7984 */ /* 0x000e220000000800 */
[----:B------:R-:W-:Y:S06]  /*0370*/  BAR.SYNC.DEFER_BLOCKING 0x0 ;  /* 0x0000000000007b1d */ /* 0x000fec0000010000 */
[----:B------:R-:W-:Y:S04]  /*0380*/  LDS R29, [R8+0x4] ;  /* 0x00000400081d7984 */ /* 0x000fe80000000800 */
[----:B------:R-:W1:Y:S01]  /*0390*/  LDS R16, [R9+0x8] ;  /* 0x0000080009107984 */ /* 0x000e620000000800 */
[----:B------:R-:W-:Y:S01]  /*03a0*/  BAR.SYNC.DEFER_BLOCKING 0x0 ;  /* 0x0000000000007b1d */ /* 0x000fe20000010000 */
[----:B0-----:R-:W-:-:S05]  /*03b0*/  FFMA R24, R27, R28, R24 ;  /* 0x0000001c1b187223 */ /* 0x001fca0000000018 */
[----:B------:R-:W2:Y:S01]  /*03c0*/  LDG.E R26, desc[UR8][R14.64+0x8] ;  /* 0x000008080e1a7981 */ /* 0x000ea2000c1e1900 */
[----:B-1----:R-:W-:Y:S01]  /*03d0*/  FFMA R24, R29, R16, R24 ;  /* 0x000000101d187223 */ /* 0x002fe20000000018 */
[----:B------:R-:W-:-:S05]  /*03e0*/  IMAD.WIDE.U32 R16, R21, 0x4, R12 ;  /* 0x0000000415107825 */ /* 0x000fca00078e000c */
        /* <DEDUP_REMOVED lines=9> */
[----:B0-----:R-:W-:Y:S01]  /*0480*/  FFMA R24, R27, R28, R24 ;  /* 0x0000001c1b187223 */ /* 0x001fe20000000018 */
[----:B------:R-:W-:Y:S06]  /*0490*/  BAR.SYNC.DEFER_BLOCKING 0x0 ;  /* 0x0000000000007b1d */ /* 0x000fec0000010000 */
[----:B------:R-:W2:Y:S01]  /*04a0*/  LDG.E R28, desc[UR8][R14.64+0x10] ;  /* 0x000010080e1c7981 */ /* 0x000ea2000c1e1900 */
[----:B-1----:R-:W-:Y:S01]  /*04b0*/  FFMA R24, R29, R16, R24 ;  /* 0x000000101d187223 */ /* 0x002fe20000000018 */
[----:B------:R-:W-:-:S06]  /*04c0*/  IMAD.WIDE.U32 R16, R20, 0x4, R12 ;  /* 0x0000000414107825 */ /* 0x000fcc00078e000c */
[----:B------:R-:W3:Y:S01]  /*04d0*/  LDG.E R17, desc[UR8][R16.64] ;  /* 0x0000000810117981 */ /* 0x000ee2000c1e1900 */
[----:B------:R-:W-:-:S03]  /*04e0*/  IMAD.WIDE.U32 R12, R23, 0x4, R12 ;  /* 0x00000004170c7825 */ /* 0x000fc600078e000c */
        /* <DEDUP_REMOVED lines=8> */
[----:B------:R-:W-:Y:S06]  /*0570*/  BAR.SYNC.DEFER_BLOCKING 0x0 ;  /* 0x0000000000007b1d */ /* 0x000fec0000010000 */
[----:B------:R-:W2:Y:S04]  /*0580*/  LDG.E R14, desc[UR8][R14.64+0x18] ;  /* 0x000018080e0e7981 */ /* 0x000ea8000c1e1900 */
[----:B------:R-:W3:Y:S01]  /*0590*/  LDG.E R13, desc[UR8][R12.64] ;  /* 0x000000080c0d7981 */ /* 0x000ee2000c1e1900 */
[----:B------:R-:W-:-:S02]  /*05a0*/  VIADD R19, R19, 0x4 ;  /* 0x0000000413137836 */ /* 0x000fc40000000000 */
[----:B0-----:R-:W-:-:S03]  /*05b0*/  FFMA R24, R29, R27, R24 ;  /* 0x0000001b1d187223 */ /* 0x001fc60000000018 */
[----:B------:R-:W-:Y:S01]  /*05c0*/  ISETP.NE.AND P0, PT, R19, RZ, PT ;  /* 0x000000ff1300720c */ /* 0x000fe20003f05270 */
[----:B-1----:R-:W-:Y:S01]  /*05d0*/  FFMA R24, R25, R26, R24 ;  /* 0x0000001a19187223 */ /* 0x002fe20000000018 */
[----:B------:R-:W-:Y:S02]  /*05e0*/  IADD3 R2, PT, PT, R2, 0x8, RZ ;  /* 0x0000000802027810 */ /* 0x000fe40007ffe0ff */
[C---:B------:R-:W-:Y:S02]  /*05f0*/  LEA R23, R3.reuse, R23, 0x3 ;  /* 0x0000001703177211 */ /* 0x040fe400078e18ff */
[C---:B------:R-:W-:Y:S02]  /*0600*/  LEA R20, R3.reuse, R20, 0x3 ;  /* 0x0000001403147211 */ /* 0x040fe400078e18ff */
[C---:B------:R-:W-:Y:S02]  /*0610*/  LEA R21, R3.reuse, R21, 0x3 ;  /* 0x0000001503157211 */ /* 0x040fe400078e18ff */
[----:B------:R-:W-:Y:S01]  /*0620*/  LEA R22, R3, R22, 0x3 ;  /* 0x0000001603167211 */ /* 0x000fe200078e18ff */
        /* <DEDUP_REMOVED lines=8> */
[----:B0-----:R-:W-:-:S04]  /*06b0*/  FFMA R24, R17, R16, R24 ;  /* 0x0000001011187223 */ /* 0x001fc80000000018 */
[----:B-1----:R-:W-:Y:S01]  /*06c0*/  FFMA R24, R28, R15, R24 ;  /* 0x0000000f1c187223 */ /* 0x002fe20000000018 */
[----:B------:R-:W-:Y:S06]  /*06d0*/  BAR.SYNC.DEFER_BLOCKING 0x0 ;  /* 0x0000000000007b1d */ /* 0x000fec0000010000 */
[----:B------:R-:W-:Y:S05]  /*06e0*/  @P0 BRA `(.L_x_2) ;  /* 0xfffffff800f40947 */ /* 0x000fea000383ffff */
.L_x_1:
[----:B------:R-:W-:-:S13]  /*06f0*/  LOP3.LUT P0, R2, R5, 0x3, RZ, 0xc0, !PT ;  /* 0x0000000305027812 */ /* 0x000fda000780c0ff */
[----:B------:R-:W-:Y:S05]  /*0700*/  @!P0 BRA `(.L_x_0) ;  /* 0x0000000000fc8947 */ /* 0x000fea0003800000 */
[----:B------:R-:W-:Y:S02]  /*0710*/  ISETP.NE.AND P0, PT, R2, 0x1, PT ;  /* 0x000000010200780c */ /* 0x000fe40003f05270 */
[----:B------:R-:W-:-:S04]  /*0720*/  LOP3.LUT R5, R5, 0x1, RZ, 0xc0, !PT ;  /* 0x0000000105057812 */ /* 0x000fc800078ec0ff */
[----:B------:R-:W-:-:S07]  /*0730*/  ISETP.NE.U32.AND P1, PT, R5, 0x1, PT ;  /* 0x000000010500780c */ /* 0x000fce0003f25070 */
[----:B------:R-:W-:Y:S06]  /*0740*/  @!P0 BRA `(.L_x_3) ;  /* 0x0000000000988947 */ /* 0x000fec0003800000 */
[----:B------:R-:W0:Y:S01]  /*0750*/  LDC.64 R14, c[0x0][0x380] ;  /* 0x0000e000ff0e7b82 */ /* 0x000e220000000a00 */
[C---:B------:R-:W-:Y:S01]  /*0760*/  IMAD R19, R10.reuse, 0x2, R0 ;  /* 0x000000020a137824 */ /* 0x040fe200078e0200 */
[----:B------:R-:W-:-:S03]  /*0770*/  LEA R5, R10, R7, 0x1 ;  /* 0x000000070a057211 */ /* 0x000fc600078e08ff */
[----:B------:R-:W-:-:S03]  /*0780*/  IMAD R17, R19, R3, R6 ;  /* 0x0000000313117224 */ /* 0x000fc600078e0206 */
[----:B------:R-:W1:Y:S01]  /*0790*/  LDC.64 R12, c[0x0][0x388] ;  /* 0x0000e200ff0c7b82 */ /* 0x000e620000000a00 */
[----:B0-----:R-:W-:-:S05]  /*07a0*/  IMAD.WIDE R14, R5, 0x4, R14 ;  /* 0x00000004050e7825 */ /* 0x001fca00078e020e */
[----:B------:R-:W2:Y:S01]  /*07b0*/  LDG.E R2, desc[UR8][R14.64] ;  /* 0x000000080e027981 */ /* 0x000ea2000c1e1900 */
[----:B-1----:R-:W-:-:S06]  /*07c0*/  IMAD.WIDE.U32 R16, R17, 0x4, R12 ;  /* 0x0000000411107825 */ /* 0x002fcc00078e000c */
[----:B------:R-:W3:Y:S01]  /*07d0*/  LDG.E R17, desc[UR8][R16.64] ;  /* 0x0000000810117981 */ /* 0x000ee2000c1e1900 */
[----:B------:R-:W-:-:S05]  /*07e0*/  IADD3 R19, PT, PT, R19, 0x2, RZ ;  /* 0x0000000213137810 */ /* 0x000fca0007ffe0ff */
[----:B------:R-:W-:-:S04]  /*07f0*/  IMAD R19, R19, R3, R6 ;  /* 0x0000000313137224 */ /* 0x000fc800078e0206 */
[----:B------:R-:W-:Y:S01]  /*0800*/  IMAD.WIDE.U32 R12, R19, 0x4, R12 ;  /* 0x00000004130c7825 */ /* 0x000fe200078e000c */
        /* <DEDUP_REMOVED lines=11> */
[----:B0-----:R-:W-:Y:S01]  /*08c0*/  FFMA R5, R5, R19, R24 ;  /* 0x0000001305057223 */ /* 0x001fe20000000018 */
[----:B------:R-:W-:-:S03]  /*08d0*/  LEA R10, R10, -R10, 0x1 ;  /* 0x8000000a0a0a7211 */ /* 0x000fc600078e08ff */
[----:B-1----:R-:W-:Y:S01]  /*08e0*/  FFMA R5, R20, R16, R5 ;  /* 0x0000001014057223 */ /* 0x002fe20000000005 */
[----:B------:R-:W-:Y:S01]  /*08f0*/  IADD3 R10, PT, PT, R10, 0x2, RZ ;  /* 0x000000020a0a7810 */ /* 0x000fe20007ffe0ff */
        /* <DEDUP_REMOVED lines=11> */
.L_x_3:
[----:B------:R-:W-:Y:S05]  /*09b0*/  @P1 BRA `(.L_x_0) ;  /* 0x0000000000501947 */ /* 0x000fea0003800000 */
[----:B------:R-:W0:Y:S01]  /*09c0*/  LDC.64 R14, c[0x0][0x380] ;  /* 0x0000e000ff0e7b82 */ /* 0x000e220000000a00 */
[C---:B------:R-:W-:Y:S02]  /*09d0*/  LEA R0, R10.reuse, R0, 0x1 ;  /* 0x000000000a007211 */ /* 0x040fe400078e08ff */
[----:B------:R-:W-:-:S03]  /*09e0*/  LEA R7, R10, R7, 0x1 ;  /* 0x000000070a077211 */ /* 0x000fc600078e08ff */
[----:B------:R-:W-:Y:S02]  /*09f0*/  IMAD R5, R0, R3, R6 ;  /* 0x0000000300057224 */ /* 0x000fe400078e0206 */
[----:B------:R-:W1:Y:S01]  /*0a00*/  LDC.64 R12, c[0x0][0x388] ;  /* 0x0000e200ff0c7b82 */ /* 0x000e620000000a00 */
[----:B0-----:R-:W-:-:S06]  /*0a10*/  IMAD.WIDE R14, R7, 0x4, R14 ;  /* 0x00000004070e7825 */ /* 0x001fcc00078e020e */
[----:B------:R-:W2:Y:S01]  /*0a20*/  LDG.E R14, desc[UR8][R14.64] ;  /* 0x000000080e0e7981 */ /* 0x000ea2000c1e1900 */
[----:B-1----:R-:W-:-:S06]  /*0a30*/  IMAD.WIDE.U32 R12, R5, 0x4, R12 ;  /* 0x00000004050c7825 */ /* 0x002fcc00078e000c */
        /* <DEDUP_REMOVED lines=12> */
.L_x_0:
[----:B------:R-:W0:Y:S01]  /*0b00*/  LDC.64 R8, c[0x0][0x390] ;  /* 0x0000e400ff087b82 */ /* 0x000e220000000a00 */
[----:B------:R-:W-:-:S04]  /*0b10*/  IMAD R3, R4, R3, R6 ;  /* 0x0000000304037224 */ /* 0x000fc800078e0206 */
[----:B0-----:R-:W-:-:S05]  /*0b20*/  IMAD.WIDE R2, R3, 0x4, R8 ;  /* 0x0000000403027825 */ /* 0x001fca00078e0208 */
[----:B------:R-:W-:Y:S01]  /*0b30*/  STG.E desc[UR8][R2.64], R24 ;  /* 0x0000001802007986 */ /* 0x000fe2000c101908 */
[----:B------:R-:W-:Y:S05]  /*0b40*/  EXIT ;  /* 0x000000000000794d */ /* 0x000fea0003800000 */
.L_x_4:
[----:B------:R-:W-:-:S00]  /*0b50*/  BRA `(.L_x_4) ;  /* 0xfffffffc00fc7947 */ /* 0x000fc0000383ffff */
[----:B------:R-:W-:-:S00]  /*0b60*/  NOP ;  /* 0x0000000000007918 */ /* 0x000fc00000000000 */
        /* <DEDUP_REMOVED lines=9> */
.L_x_5:


//--------------------- .nv.shared._Z27tiled_matrix_multiplicationPfS_S_i --------------------------
	.section	.nv.shared._Z27tiled_matrix_multiplicationPfS_S_i,"aw",@nobits
	.sectionflags	@""
	.align	4
.nv.shared._Z27tiled_matrix_multiplicationPfS_S_i:
	.zero		1056


//--------------------- .nv.shared.reserved.0     --------------------------
	.section	.nv.shared.reserved.0,"aw",@nobits
	.weak		__nv_reservedSMEM_offset_0_alias
	.size		__nv_reservedSMEM_offset_0_alias, 0, 64
	.other		__nv_reservedSMEM_offset_0_alias,@"STO_CUDA_RESERVED_SHARED STV_DEFAULT"
__nv_reservedSMEM_offset_0_alias:
	.zero		0
	.zero		64


//--------------------- .nv.constant0._Z27tiled_matrix_multiplicationPfS_S_i --------------------------
	.section	.nv.constant0._Z27tiled_matrix_multiplicationPfS_S_i,"a",@progbits
	.sectionflags	@""
	.align	4
.nv.constant0._Z27tiled_matrix_multiplicationPfS_S_i:
	.zero		924


//--------------------- SYMBOLS --------------------------

	.type		.nv.reservedSmem.offset0,@object
	.size		.nv.reservedSmem.offset0,0x4
	.type		.nv.reservedSmem.cap,@object
	.size		.nv.reservedSmem.cap,0x4
